	.headerflags	@"EF_CUDA_TEXMODE_UNIFIED EF_CUDA_64BIT_ADDRESS EF_CUDA_ACCELERATORS EF_CUDA_SM90 EF_CUDA_VIRTUAL_SM(EF_CUDA_SM90)"
	.elftype	@"ET_EXEC"


//--------------------- .nv.info                  --------------------------
	.section	.nv.info,"",@"SHT_CUDA_INFO"
	.align	4


	//----- nvinfo : EIATTR_REGCOUNT
	.align		4
        /*0000*/ 	.byte	0x04, 0x2f
        /*0002*/ 	.short	(.L_2 - .L_1)
	.align		4
.L_1:
        /*0004*/ 	.word	index@(triton_poi_fused_add_mean_mul_pow_rsqrt_6)
        /*0008*/ 	.word	0x00000020


	//----- nvinfo : EIATTR_MIN_STACK_SIZE
	.align		4
.L_2:
        /*000c*/ 	.byte	0x04, 0x12
        /*000e*/ 	.short	(.L_4 - .L_3)
	.align		4
.L_3:
        /*0010*/ 	.word	index@(triton_poi_fused_add_mean_mul_pow_rsqrt_6)
        /*0014*/ 	.word	0x00000000


	//----- nvinfo : EIATTR_FRAME_SIZE
	.align		4
.L_4:
        /*0018*/ 	.byte	0x04, 0x11
        /*001a*/ 	.short	(.L_6 - .L_5)
	.align		4
.L_5:
        /*001c*/ 	.word	index@(triton_poi_fused_add_mean_mul_pow_rsqrt_6)
        /*0020*/ 	.word	0x00000000


	//----- nvinfo : EIATTR_MIN_STACK_SIZE
	.align		4
.L_6:
        /*0024*/ 	.byte	0x04, 0x12
        /*0026*/ 	.short	(.L_8 - .L_7)
	.align		4
.L_7:
        /*0028*/ 	.word	index@(triton_poi_fused_add_mean_mul_pow_rsqrt_6)
        /*002c*/ 	.word	0x00000000
.L_8:


//--------------------- .nv.info.triton_poi_fused_add_mean_mul_pow_rsqrt_6 --------------------------
	.section	.nv.info.triton_poi_fused_add_mean_mul_pow_rsqrt_6,"",@"SHT_CUDA_INFO"
	.sectionflags	@""
	.align	4


	//----- nvinfo : EIATTR_CUDA_API_VERSION
	.align		4
        /*0000*/ 	.byte	0x04, 0x37
        /*0002*/ 	.short	(.L_10 - .L_9)
.L_9:
        /*0004*/ 	.word	0x0000007c


	//----- nvinfo : EIATTR_KPARAM_INFO
	.align		4
.L_10:
        /*0008*/ 	.byte	0x04, 0x17
        /*000a*/ 	.short	(.L_12 - .L_11)
.L_11:
        /*000c*/ 	.word	0x00000000
        /*0010*/ 	.short	0x0006
        /*0012*/ 	.short	0x0030
        /*0014*/ 	.byte	0x00, 0xf0, 0x11, 0x00


	//----- nvinfo : EIATTR_KPARAM_INFO
	.align		4
.L_12:
        /*0018*/ 	.byte	0x04, 0x17
        /*001a*/ 	.short	(.L_14 - .L_13)
.L_13:
        /*001c*/ 	.word	0x00000000
        /*0020*/ 	.short	0x0005
        /*0022*/ 	.short	0x0028
        /*0024*/ 	.byte	0x00, 0xf4, 0x21, 0x00


	//----- nvinfo : EIATTR_KPARAM_INFO
	.align		4
.L_14:
        /*0028*/ 	.byte	0x04, 0x17
        /*002a*/ 	.short	(.L_16 - .L_15)
.L_15:
        /*002c*/ 	.word	0x00000000
        /*0030*/ 	.short	0x0004
        /*0032*/ 	.short	0x0020
        /*0034*/ 	.byte	0x00, 0xf4, 0x21, 0x00


	//----- nvinfo : EIATTR_KPARAM_INFO
	.align		4
.L_16:
        /*0038*/ 	.byte	0x04, 0x17
        /*003a*/ 	.short	(.L_18 - .L_17)
.L_17:
        /*003c*/ 	.word	0x00000000
        /*0040*/ 	.short	0x0003
        /*0042*/ 	.short	0x0018
        /*0044*/ 	.byte	0x00, 0xf4, 0x21, 0x00


	//----- nvinfo : EIATTR_KPARAM_INFO
	.align		4
.L_18:
        /*0048*/ 	.byte	0x04, 0x17
        /*004a*/ 	.short	(.L_20 - .L_19)
.L_19:
        /*004c*/ 	.word	0x00000000
        /*0050*/ 	.short	0x0002
        /*0052*/ 	.short	0x0010
        /*0054*/ 	.byte	0x00, 0xf4, 0x21, 0x00


	//----- nvinfo : EIATTR_KPARAM_INFO
	.align		4
.L_20:
        /*0058*/ 	.byte	0x04, 0x17
        /*005a*/ 	.short	(.L_22 - .L_21)
.L_21:
        /*005c*/ 	.word	0x00000000
        /*0060*/ 	.short	0x0001
        /*0062*/ 	.short	0x0008
        /*0064*/ 	.byte	0x00, 0xf4, 0x21, 0x00


	//----- nvinfo : EIATTR_KPARAM_INFO
	.align		4
.L_22:
        /*0068*/ 	.byte	0x04, 0x17
        /*006a*/ 	.short	(.L_24 - .L_23)
.L_23:
        /*006c*/ 	.word	0x00000000
        /*0070*/ 	.short	0x0000
        /*0072*/ 	.short	0x0000
        /*0074*/ 	.byte	0x00, 0xf4, 0x21, 0x00


	//----- nvinfo : EIATTR_SPARSE_MMA_MASK
	.align		4
.L_24:
        /*0078*/ 	.byte	0x03, 0x50
        /*007a*/ 	.short	0x0000


	//----- nvinfo : EIATTR_MAXREG_COUNT
	.align		4
        /*007c*/ 	.byte	0x03, 0x1b
        /*007e*/ 	.short	0x00ff


	//----- nvinfo : EIATTR_EXIT_INSTR_OFFSETS
	.align		4
        /*0080*/ 	.byte	0x04, 0x1c
        /*0082*/ 	.short	(.L_26 - .L_25)


	//   ....[0]....
.L_25:
        /*0084*/ 	.word	0x000004e0


	//   ....[1]....
        /*0088*/ 	.word	0x00000500


	//----- nvinfo : EIATTR_REQNTID
	.align		4
.L_26:
        /*008c*/ 	.byte	0x04, 0x10
        /*008e*/ 	.short	(.L_28 - .L_27)
.L_27:
        /*0090*/ 	.word	0x00000020
        /*0094*/ 	.word	0x00000001
        /*0098*/ 	.word	0x00000001


	//----- nvinfo : EIATTR_CBANK_PARAM_SIZE
	.align		4
.L_28:
        /*009c*/ 	.byte	0x03, 0x19
        /*009e*/ 	.short	0x0034


	//----- nvinfo : EIATTR_PARAM_CBANK
	.align		4
        /*00a0*/ 	.byte	0x04, 0x0a
        /*00a2*/ 	.short	(.L_30 - .L_29)
	.align		4
.L_29:
        /*00a4*/ 	.word	index@(.nv.constant0.triton_poi_fused_add_mean_mul_pow_rsqrt_6)
        /*00a8*/ 	.short	0x0210
        /*00aa*/ 	.short	0x0034


	//----- nvinfo : EIATTR_SW_WAR
	.align		4
.L_30:
        /*00ac*/ 	.byte	0x04, 0x36
        /*00ae*/ 	.short	(.L_32 - .L_31)
.L_31:
        /*00b0*/ 	.word	0x00000008
.L_32:


//--------------------- .nv.callgraph             --------------------------
	.section	.nv.callgraph,"",@"SHT_CUDA_CALLGRAPH"
	.align	4
	.sectionentsize	8
	.align		4
        /*0000*/ 	.word	0x00000000
	.align		4
        /*0004*/ 	.word	0xffffffff
	.align		4
        /*0008*/ 	.word	0x00000000
	.align		4
        /*000c*/ 	.word	0xfffffffe
	.align		4
        /*0010*/ 	.word	0x00000000
	.align		4
        /*0014*/ 	.word	0xfffffffd
	.align		4
        /*0018*/ 	.word	0x00000000
	.align		4
        /*001c*/ 	.word	0xfffffffc


//--------------------- .nv.constant4             --------------------------
	.section	.nv.constant4,"a",@progbits
	.align	8
	.align		8
.nv.constant4:
        /*0000*/ 	.dword	_$_str


//--------------------- .text.triton_poi_fused_add_mean_mul_pow_rsqrt_6 --------------------------
	.section	.text.triton_poi_fused_add_mean_mul_pow_rsqrt_6,"ax",@progbits
	.align	128
        .global         triton_poi_fused_add_mean_mul_pow_rsqrt_6
        .type           triton_poi_fused_add_mean_mul_pow_rsqrt_6,@function
        .size           triton_poi_fused_add_mean_mul_pow_rsqrt_6,(.L_x_1 - triton_poi_fused_add_mean_mul_pow_rsqrt_6)
        .other          triton_poi_fused_add_mean_mul_pow_rsqrt_6,@"STO_CUDA_ENTRY STV_DEFAULT"
triton_poi_fused_add_mean_mul_pow_rsqrt_6:
.text.triton_poi_fused_add_mean_mul_pow_rsqrt_6:
[----:B------:R-:W0:Y:S01]  /*0000*/  LDC R1, c[0x0][0x28] ;  /* 0x00000a00ff017b82 */ /* 0x000e220000000800 */
[----:B------:R-:W1:Y:S07]  /*0010*/  S2R R0, SR_TID.X ;  /* 0x0000000000007919 */ /* 0x000e6e0000002100 */
[----:B------:R-:W2:Y:S01]  /*0020*/  LDC.64 R6, c[0x0][0x210] ;  /* 0x00008400ff067b82 */ /* 0x000ea20000000a00 */
[----:B------:R-:W-:Y:S01]  /*0030*/  CS2R R4, SRZ ;  /* 0x0000000000047805 */ /* 0x000fe2000001ff00 */
[----:B------:R-:W-:Y:S01]  /*0040*/  ULDC.64 UR4, c[0x0][0x208] ;  /* 0x0000820000047ab9 */ /* 0x000fe20000000a00 */
[----:B------:R-:W3:Y:S01]  /*0050*/  S2R R11, SR_CTAID.X ;  /* 0x00000000000b7919 */ /* 0x000ee20000002500 */
[----:B------:R-:W-:-:S04]  /*0060*/  CS2R R12, SRZ ;  /* 0x00000000000c7805 */ /* 0x000fc8000001ff00 */
[----:B------:R-:W4:Y:S08]  /*0070*/  LDC.64 R24, c[0x0][0x220] ;  /* 0x00008800ff187b82 */ /* 0x000f300000000a00 */
[----:B------:R-:W5:Y:S08]  /*0080*/  LDC.64 R22, c[0x0][0x218] ;  /* 0x00008600ff167b82 */ /* 0x000f700000000a00 */
[----:B------:R-:W4:Y:S01]  /*0090*/  LDC.64 R26, c[0x0][0x228] ;  /* 0x00008a00ff1a7b82 */ /* 0x000f220000000a00 */
[----:B-1----:R-:W-:-:S04]  /*00a0*/  SHF.L.U32 R0, R0, 0x1, RZ ;  /* 0x0000000100007819 */ /* 0x002fc800000006ff */
[----:B------:R-:W-:-:S04]  /*00b0*/  LOP3.LUT R0, R0, 0x3e, RZ, 0xc0, !PT ;  /* 0x0000003e00007812 */ /* 0x000fc800078ec0ff */
[----:B---3--:R-:W-:-:S04]  /*00c0*/  LEA R11, R11, R0, 0x6 ;  /* 0x000000000b0b7211 */ /* 0x008fc800078e30ff */
[----:B------:R-:W-:Y:S02]  /*00d0*/  SHF.R.S32.HI R0, RZ, 0x1f, R11 ;  /* 0x0000001fff007819 */ /* 0x000fe4000001140b */
[----:B------:R-:W-:Y:S02]  /*00e0*/  ISETP.GE.AND P0, PT, R11, 0x40, PT ;  /* 0x000000400b00780c */ /* 0x000fe40003f06270 */
[CC--:B------:R-:W-:Y:S02]  /*00f0*/  LEA.HI R2, R0.reuse, R11.reuse, RZ, 0x4 ;  /* 0x0000000b00027211 */ /* 0x0c0fe400078f20ff */
[----:B------:R-:W-:Y:S02]  /*0100*/  LEA.HI R0, R0, R11, RZ, 0x2 ;  /* 0x0000000b00007211 */ /* 0x000fe400078f10ff */
[----:B------:R-:W-:Y:S02]  /*0110*/  LOP3.LUT R28, R2, 0xfffffff0, RZ, 0xc0, !PT ;  /* 0xfffffff0021c7812 */ /* 0x000fe400078ec0ff */
[----:B------:R-:W-:-:S04]  /*0120*/  LOP3.LUT R2, R0, 0xfffffffc, RZ, 0xc0, !PT ;  /* 0xfffffffc00027812 */ /* 0x000fc800078ec0ff */
[----:B------:R-:W-:Y:S02]  /*0130*/  IADD3 R9, R28, R11, -R2 ;  /* 0x0000000b1c097210 */ /* 0x000fe40007ffe802 */
[----:B------:R-:W-:Y:S02]  /*0140*/  CS2R R2, SRZ ;  /* 0x0000000000027805 */ /* 0x000fe4000001ff00 */
[----:B------:R-:W-:Y:S01]  /*0150*/  IADD3 R17, R9, 0x4, RZ ;  /* 0x0000000409117810 */ /* 0x000fe20007ffe0ff */
[----:B--2---:R-:W-:Y:S01]  /*0160*/  IMAD.WIDE R14, R9, 0x4, R6 ;  /* 0x00000004090e7825 */ /* 0x004fe200078e0206 */
[----:B------:R-:W-:-:S03]  /*0170*/  IADD3 R19, R9, 0x8, RZ ;  /* 0x0000000809137810 */ /* 0x000fc60007ffe0ff */
[--C-:B------:R-:W-:Y:S01]  /*0180*/  IMAD.WIDE R16, R17, 0x4, R6.reuse ;  /* 0x0000000411107825 */ /* 0x100fe200078e0206 */
[----:B------:R-:W-:Y:S02]  /*0190*/  IADD3 R21, R9, 0xc, RZ ;  /* 0x0000000c09157810 */ /* 0x000fe40007ffe0ff */
[----:B------:R-:W-:Y:S01]  /*01a0*/  CS2R R8, SRZ ;  /* 0x0000000000087805 */ /* 0x000fe2000001ff00 */
[----:B------:R-:W2:Y:S01]  /*01b0*/  @!P0 LDG.E.EL.64 R4, desc[UR4][R14.64] ;  /* 0x000000040e048981 */ /* 0x000ea2000c2e1b00 */
[----:B------:R-:W-:-:S03]  /*01c0*/  IMAD.WIDE R18, R19, 0x4, R6 ;  /* 0x0000000413127825 */ /* 0x000fc600078e0206 */
[----:B------:R1:W3:Y:S01]  /*01d0*/  @!P0 LDG.E.EL.64 R2, desc[UR4][R16.64] ;  /* 0x0000000410028981 */ /* 0x0002e2000c2e1b00 */
[----:B------:R-:W-:-:S03]  /*01e0*/  IMAD.WIDE R20, R21, 0x4, R6 ;  /* 0x0000000415147825 */ /* 0x000fc600078e0206 */
[----:B------:R4:W2:Y:S01]  /*01f0*/  @!P0 LDG.E.EL.64 R8, desc[UR4][R18.64] ;  /* 0x0000000412088981 */ /* 0x0008a2000c2e1b00 */
[----:B------:R-:W-:-:S03]  /*0200*/  SHF.R.S32.HI R0, RZ, 0x2, R0 ;  /* 0x00000002ff007819 */ /* 0x000fc60000011400 */
[----:B------:R4:W2:Y:S01]  /*0210*/  @!P0 LDG.E.EL.64 R12, desc[UR4][R20.64] ;  /* 0x00000004140c8981 */ /* 0x0008a2000c2e1b00 */
[----:B------:R-:W-:Y:S01]  /*0220*/  LEA.HI R10, R0, R0, RZ, 0x2 ;  /* 0x00000000000a7211 */ /* 0x000fe200078f10ff */
[----:B-1----:R-:W-:-:S03]  /*0230*/  IMAD.WIDE R16, R11, 0x4, R6 ;  /* 0x000000040b107825 */ /* 0x002fc600078e0206 */
[----:B------:R-:W-:Y:S02]  /*0240*/  LOP3.LUT R15, R10, 0xfffffffc, RZ, 0xc0, !PT ;  /* 0xfffffffc0a0f7812 */ /* 0x000fe400078ec0ff */
[----:B------:R-:W-:Y:S02]  /*0250*/  MOV R10, RZ ;  /* 0x000000ff000a7202 */ /* 0x000fe40000000f00 */
[----:B------:R-:W-:Y:S01]  /*0260*/  IADD3 R29, R0, -R15, RZ ;  /* 0x8000000f001d7210 */ /* 0x000fe20007ffe0ff */
[----:B------:R-:W-:Y:S01]  /*0270*/  HFMA2.MMA R0, -RZ, RZ, 0, 0 ;  /* 0x00000000ff007435 */ /* 0x000fe200000001ff */
[----:B------:R-:W-:-:S03]  /*0280*/  CS2R R14, SRZ ;  /* 0x00000000000e7805 */ /* 0x000fc6000001ff00 */
[C---:B----4-:R-:W-:Y:S01]  /*0290*/  IMAD.WIDE R18, R29.reuse, 0x4, R24 ;  /* 0x000000041d127825 */ /* 0x050fe200078e0218 */
[----:B------:R-:W-:Y:S02]  /*02a0*/  HFMA2.MMA R25, -RZ, RZ, 0, 0 ;  /* 0x00000000ff197435 */ /* 0x000fe400000001ff */
[----:B------:R-:W4:Y:S01]  /*02b0*/  @!P0 LDG.E.64 R14, desc[UR4][R16.64] ;  /* 0x00000004100e8981 */ /* 0x000f22000c1e1b00 */
[----:B-----5:R-:W-:Y:S01]  /*02c0*/  IMAD.WIDE R22, R29, 0x4, R22 ;  /* 0x000000041d167825 */ /* 0x020fe200078e0216 */
[----:B------:R-:W-:Y:S02]  /*02d0*/  MOV R29, RZ ;  /* 0x000000ff001d7202 */ /* 0x000fe40000000f00 */
[----:B0-----:R-:W-:Y:S02]  /*02e0*/  IADD3 R21, R11, -R28, RZ ;  /* 0x8000001c0b157210 */ /* 0x001fe40007ffe0ff */
[----:B------:R-:W5:Y:S01]  /*02f0*/  @!P0 LDG.E.EL R0, desc[UR4][R22.64] ;  /* 0x0000000416008981 */ /* 0x000f62000c2e1900 */
[----:B------:R-:W-:-:S03]  /*0300*/  CS2R R6, SRZ ;  /* 0x0000000000067805 */ /* 0x000fc6000001ff00 */
[----:B------:R3:W4:Y:S01]  /*0310*/  @!P0 LDG.E.EL R10, desc[UR4][R22.64] ;  /* 0x00000004160a8981 */ /* 0x000722000c2e1900 */
[----:B------:R-:W-:-:S03]  /*0320*/  IMAD.WIDE R20, R21, 0x4, R26 ;  /* 0x0000000415147825 */ /* 0x000fc600078e021a */
[----:B------:R-:W5:Y:S04]  /*0330*/  @!P0 LDG.E.EL R25, desc[UR4][R18.64] ;  /* 0x0000000412198981 */ /* 0x000f68000c2e1900 */
[----:B------:R-:W5:Y:S04]  /*0340*/  @!P0 LDG.E.EL R29, desc[UR4][R18.64] ;  /* 0x00000004121d8981 */ /* 0x000f68000c2e1900 */
[----:B------:R-:W5:Y:S01]  /*0350*/  @!P0 LDG.E.EL.64 R6, desc[UR4][R20.64] ;  /* 0x0000000414068981 */ /* 0x000f62000c2e1b00 */
[----:B---3--:R-:W-:Y:S01]  /*0360*/  FMUL R23, R2, R2 ;  /* 0x0000000202177220 */ /* 0x008fe20000400000 */
[----:B------:R-:W-:-:S03]  /*0370*/  FMUL R2, R3, R3 ;  /* 0x0000000303027220 */ /* 0x000fc60000400000 */
[----:B--2---:R-:W-:Y:S01]  /*0380*/  FFMA R23, R4, R4, R23 ;  /* 0x0000000404177223 */ /* 0x004fe20000000017 */
[----:B------:R-:W-:Y:S02]  /*0390*/  FFMA R2, R5, R5, R2 ;  /* 0x0000000505027223 */ /* 0x000fe40000000002 */
[----:B------:R-:W0:Y:S01]  /*03a0*/  LDC.64 R4, c[0x0][0x238] ;  /* 0x00008e00ff047b82 */ /* 0x000e220000000a00 */
[----:B------:R-:W-:Y:S01]  /*03b0*/  FFMA R23, R8, R8, R23 ;  /* 0x0000000808177223 */ /* 0x000fe20000000017 */
[----:B------:R-:W-:Y:S01]  /*03c0*/  HFMA2.MMA R8, -RZ, RZ, 1.625, 0 ;  /* 0x3e800000ff087435 */ /* 0x000fe200000001ff */
[----:B------:R-:W-:Y:S02]  /*03d0*/  FFMA R2, R9, R9, R2 ;  /* 0x0000000909027223 */ /* 0x000fe40000000002 */
[----:B------:R-:W-:Y:S02]  /*03e0*/  FFMA R23, R12, R12, R23 ;  /* 0x0000000c0c177223 */ /* 0x000fe40000000017 */
[----:B------:R-:W-:-:S05]  /*03f0*/  FFMA R2, R13, R13, R2 ;  /* 0x0000000d0d027223 */ /* 0x000fca0000000002 */
[-C--:B------:R-:W-:Y:S01]  /*0400*/  FFMA R23, R23, R8.reuse, 9.9999997473787516356e-05 ;  /* 0x38d1b71717177423 */ /* 0x080fe20000000008 */
[----:B------:R-:W-:Y:S02]  /*0410*/  FFMA R8, R2, R8, 9.9999997473787516356e-05 ;  /* 0x38d1b71702087423 */ /* 0x000fe40000000008 */
[----:B------:R-:W1:Y:S03]  /*0420*/  LDC.64 R2, c[0x0][0x230] ;  /* 0x00008c00ff027b82 */ /* 0x000e660000000a00 */
[----:B------:R-:W4:Y:S08]  /*0430*/  MUFU.RSQ R23, R23 ;  /* 0x0000001700177308 */ /* 0x000f300000001400 */
[----:B------:R-:W2:Y:S01]  /*0440*/  MUFU.RSQ R8, R8 ;  /* 0x0000000800087308 */ /* 0x000ea20000001400 */
[----:B----4-:R-:W-:-:S04]  /*0450*/  FMUL R14, R23, R14 ;  /* 0x0000000e170e7220 */ /* 0x010fc80000400000 */
[----:B-----5:R-:W-:Y:S01]  /*0460*/  FFMA R14, R14, R0, R25 ;  /* 0x000000000e0e7223 */ /* 0x020fe20000000019 */
[----:B--2---:R-:W-:Y:S01]  /*0470*/  FMUL R12, R8, R15 ;  /* 0x0000000f080c7220 */ /* 0x004fe20000400000 */
[----:B-1----:R-:W-:-:S04]  /*0480*/  IMAD.WIDE R2, R11, 0x4, R2 ;  /* 0x000000040b027825 */ /* 0x002fc800078e0202 */
[----:B------:R-:W-:Y:S01]  /*0490*/  FFMA R15, R12, R10, R29 ;  /* 0x0000000a0c0f7223 */ /* 0x000fe2000000001d */
[----:B------:R-:W-:Y:S01]  /*04a0*/  FMUL R6, R14, R6 ;  /* 0x000000060e067220 */ /* 0x000fe20000400000 */
[----:B0-----:R-:W-:-:S03]  /*04b0*/  IMAD.WIDE R4, R11, 0x4, R4 ;  /* 0x000000040b047825 */ /* 0x001fc600078e0204 */
[----:B------:R0:W-:Y:S01]  /*04c0*/  @!P0 STG.E.64 desc[UR4][R2.64], R14 ;  /* 0x0000000e02008986 */ /* 0x0001e2000c101b04 */
[----:B------:R-:W-:Y:S01]  /*04d0*/  FMUL R7, R15, R7 ;  /* 0x000000070f077220 */ /* 0x000fe20000400000 */
[----:B0-----:R-:W-:Y:S06]  /*04e0*/  @P0 EXIT ;  /* 0x000000000000094d */ /* 0x001fec0003800000 */
[----:B------:R-:W-:Y:S01]  /*04f0*/  STG.E.64 desc[UR4][R4.64], R6 ;  /* 0x0000000604007986 */ /* 0x000fe2000c101b04 */
[----:B------:R-:W-:Y:S05]  /*0500*/  EXIT ;  /* 0x000000000000794d */ /* 0x000fea0003800000 */
.L_x_0:
[----:B------:R-:W-:-:S00]  /*0510*/  BRA `(.L_x_0) ;  /* 0xfffffffc00fc7947 */ /* 0x000fc0000383ffff */
[----:B------:R-:W-:-:S00]  /*0520*/  NOP ;  /* 0x0000000000007918 */ /* 0x000fc00000000000 */
        /* <DEDUP_REMOVED lines=13> */
.L_x_1:


//--------------------- .nv.global.init           --------------------------
	.section	.nv.global.init,"aw",@progbits
.nv.global.init:
	.type		_$_str,@object
	.size		_$_str,(.L_0 - _$_str)
_$_str:
        /*0000*/ 	.byte	0x5f, 0x5f, 0x43, 0x55, 0x44, 0x41, 0x5f, 0x46, 0x54, 0x5a, 0x00
.L_0:


//--------------------- .nv.constant0.triton_poi_fused_add_mean_mul_pow_rsqrt_6 --------------------------
	.section	.nv.constant0.triton_poi_fused_add_mean_mul_pow_rsqrt_6,"a",@progbits
	.sectionflags	@""
	.align	4
.nv.constant0.triton_poi_fused_add_mean_mul_pow_rsqrt_6:
	.zero		580
